	.headerflags	@"EF_CUDA_TEXMODE_UNIFIED EF_CUDA_64BIT_ADDRESS EF_CUDA_ACCELERATORS EF_CUDA_SM90 EF_CUDA_VIRTUAL_SM(EF_CUDA_SM90)"
	.elftype	@"ET_EXEC"


//--------------------- .nv.info                  --------------------------
	.section	.nv.info,"",@"SHT_CUDA_INFO"
	.align	4


	//----- nvinfo : EIATTR_REGCOUNT
	.align		4
        /*0000*/ 	.byte	0x04, 0x2f
        /*0002*/ 	.short	(.L_1 - .L_0)
	.align		4
.L_0:
        /*0004*/ 	.word	index@(triton_poi_fused_convolution_leaky_relu_leaky_relu_backward_3)
        /*0008*/ 	.word	0x0000000e


	//----- nvinfo : EIATTR_MIN_STACK_SIZE
	.align		4
.L_1:
        /*000c*/ 	.byte	0x04, 0x12
        /*000e*/ 	.short	(.L_3 - .L_2)
	.align		4
.L_2:
        /*0010*/ 	.word	index@(triton_poi_fused_convolution_leaky_relu_leaky_relu_backward_3)
        /*0014*/ 	.word	0x00000000


	//----- nvinfo : EIATTR_FRAME_SIZE
	.align		4
.L_3:
        /*0018*/ 	.byte	0x04, 0x11
        /*001a*/ 	.short	(.L_5 - .L_4)
	.align		4
.L_4:
        /*001c*/ 	.word	index@(triton_poi_fused_convolution_leaky_relu_leaky_relu_backward_3)
        /*0020*/ 	.word	0x00000000


	//----- nvinfo : EIATTR_MIN_STACK_SIZE
	.align		4
.L_5:
        /*0024*/ 	.byte	0x04, 0x12
        /*0026*/ 	.short	(.L_7 - .L_6)
	.align		4
.L_6:
        /*0028*/ 	.word	index@(triton_poi_fused_convolution_leaky_relu_leaky_relu_backward_3)
        /*002c*/ 	.word	0x00000000
.L_7:


//--------------------- .nv.info.triton_poi_fused_convolution_leaky_relu_leaky_relu_backward_3 --------------------------
	.section	.nv.info.triton_poi_fused_convolution_leaky_relu_leaky_relu_backward_3,"",@"SHT_CUDA_INFO"
	.sectionflags	@""
	.align	4


	//----- nvinfo : EIATTR_CUDA_API_VERSION
	.align		4
        /*0000*/ 	.byte	0x04, 0x37
        /*0002*/ 	.short	(.L_9 - .L_8)
.L_8:
        /*0004*/ 	.word	0x0000007c


	//----- nvinfo : EIATTR_KPARAM_INFO
	.align		4
.L_9:
        /*0008*/ 	.byte	0x04, 0x17
        /*000a*/ 	.short	(.L_11 - .L_10)
.L_10:
        /*000c*/ 	.word	0x00000000
        /*0010*/ 	.short	0x0003
        /*0012*/ 	.short	0x0018
        /*0014*/ 	.byte	0x00, 0xf0, 0x11, 0x00


	//----- nvinfo : EIATTR_KPARAM_INFO
	.align		4
.L_11:
        /*0018*/ 	.byte	0x04, 0x17
        /*001a*/ 	.short	(.L_13 - .L_12)
.L_12:
        /*001c*/ 	.word	0x00000000
        /*0020*/ 	.short	0x0002
        /*0022*/ 	.short	0x0010
        /*0024*/ 	.byte	0x00, 0xf4, 0x21, 0x00


	//----- nvinfo : EIATTR_KPARAM_INFO
	.align		4
.L_13:
        /*0028*/ 	.byte	0x04, 0x17
        /*002a*/ 	.short	(.L_15 - .L_14)
.L_14:
        /*002c*/ 	.word	0x00000000
        /*0030*/ 	.short	0x0001
        /*0032*/ 	.short	0x0008
        /*0034*/ 	.byte	0x00, 0xf4, 0x21, 0x00


	//----- nvinfo : EIATTR_KPARAM_INFO
	.align		4
.L_15:
        /*0038*/ 	.byte	0x04, 0x17
        /*003a*/ 	.short	(.L_17 - .L_16)
.L_16:
        /*003c*/ 	.word	0x00000000
        /*0040*/ 	.short	0x0000
        /*0042*/ 	.short	0x0000
        /*0044*/ 	.byte	0x00, 0xf4, 0x21, 0x00


	//----- nvinfo : EIATTR_SPARSE_MMA_MASK
	.align		4
.L_17:
        /*0048*/ 	.byte	0x03, 0x50
        /*004a*/ 	.short	0x0000


	//----- nvinfo : EIATTR_MAXREG_COUNT
	.align		4
        /*004c*/ 	.byte	0x03, 0x1b
        /*004e*/ 	.short	0x00ff


	//----- nvinfo : EIATTR_EXIT_INSTR_OFFSETS
	.align		4
        /*0050*/ 	.byte	0x04, 0x1c
        /*0052*/ 	.short	(.L_19 - .L_18)


	//   ....[0]....
.L_18:
        /*0054*/ 	.word	0x00000280


	//   ....[1]....
        /*0058*/ 	.word	0x000002a0


	//----- nvinfo : EIATTR_REQNTID
	.align		4
.L_19:
        /*005c*/ 	.byte	0x04, 0x10
        /*005e*/ 	.short	(.L_21 - .L_20)
.L_20:
        /*0060*/ 	.word	0x00000080
        /*0064*/ 	.word	0x00000001
        /*0068*/ 	.word	0x00000001


	//----- nvinfo : EIATTR_CBANK_PARAM_SIZE
	.align		4
.L_21:
        /*006c*/ 	.byte	0x03, 0x19
        /*006e*/ 	.short	0x001c


	//----- nvinfo : EIATTR_PARAM_CBANK
	.align		4
        /*0070*/ 	.byte	0x04, 0x0a
        /*0072*/ 	.short	(.L_23 - .L_22)
	.align		4
.L_22:
        /*0074*/ 	.word	index@(.nv.constant0.triton_poi_fused_convolution_leaky_relu_leaky_relu_backward_3)
        /*0078*/ 	.short	0x0210
        /*007a*/ 	.short	0x001c


	//----- nvinfo : EIATTR_SW_WAR
	.align		4
.L_23:
        /*007c*/ 	.byte	0x04, 0x36
        /*007e*/ 	.short	(.L_25 - .L_24)
.L_24:
        /*0080*/ 	.word	0x00000008
.L_25:


//--------------------- .nv.callgraph             --------------------------
	.section	.nv.callgraph,"",@"SHT_CUDA_CALLGRAPH"
	.align	4
	.sectionentsize	8
	.align		4
        /*0000*/ 	.word	0x00000000
	.align		4
        /*0004*/ 	.word	0xffffffff
	.align		4
        /*0008*/ 	.word	0x00000000
	.align		4
        /*000c*/ 	.word	0xfffffffe
	.align		4
        /*0010*/ 	.word	0x00000000
	.align		4
        /*0014*/ 	.word	0xfffffffd
	.align		4
        /*0018*/ 	.word	0x00000000
	.align		4
        /*001c*/ 	.word	0xfffffffc


//--------------------- .text.triton_poi_fused_convolution_leaky_relu_leaky_relu_backward_3 --------------------------
	.section	.text.triton_poi_fused_convolution_leaky_relu_leaky_relu_backward_3,"ax",@progbits
	.align	128
        .global         triton_poi_fused_convolution_leaky_relu_leaky_relu_backward_3
        .type           triton_poi_fused_convolution_leaky_relu_leaky_relu_backward_3,@function
        .size           triton_poi_fused_convolution_leaky_relu_leaky_relu_backward_3,(.L_x_1 - triton_poi_fused_convolution_leaky_relu_leaky_relu_backward_3)
        .other          triton_poi_fused_convolution_leaky_relu_leaky_relu_backward_3,@"STO_CUDA_ENTRY STV_DEFAULT"
triton_poi_fused_convolution_leaky_relu_leaky_relu_backward_3:
.text.triton_poi_fused_convolution_leaky_relu_leaky_relu_backward_3:
[----:B------:R-:W0:Y:S02]  /*0000*/  LDC R1, c[0x0][0x28] ;  /* 0x00000a00ff017b82 */ /* 0x000e240000000800 */
[----:B------:R-:W1:Y:S01]  /*0010*/  S2R R0, SR_TID.X ;  /* 0x0000000000007919 */ /* 0x000e620000002100 */
[----:B------:R-:W2:Y:S01]  /*0020*/  LDC.64 R4, c[0x0][0x218] ;  /* 0x00008600ff047b82 */ /* 0x000ea20000000a00 */
[----:B------:R-:W-:Y:S01]  /*0030*/  IMAD.MOV.U32 R11, RZ, RZ, RZ ;  /* 0x000000ffff0b7224 */ /* 0x000fe200078e00ff */
[----:B------:R-:W-:Y:S01]  /*0040*/  ULDC.64 UR4, c[0x0][0x208] ;  /* 0x0000820000047ab9 */ /* 0x000fe20000000a00 */
[----:B------:R-:W3:Y:S01]  /*0050*/  S2R R7, SR_CTAID.X ;  /* 0x0000000000077919 */ /* 0x000ee20000002500 */
[----:B------:R-:W-:Y:S01]  /*0060*/  ULDC.64 UR6, c[0x0][0x220] ;  /* 0x0000880000067ab9 */ /* 0x000fe20000000a00 */
[----:B-1----:R-:W-:Y:S01]  /*0070*/  IMAD.SHL.U32 R0, R0, 0x2, RZ ;  /* 0x0000000200007824 */ /* 0x002fe200078e00ff */
[----:B---3--:R-:W-:-:S04]  /*0080*/  SHF.R.S32.HI R2, RZ, 0x17, R7 ;  /* 0x00000017ff027819 */ /* 0x008fc80000011407 */
[----:B------:R-:W-:Y:S02]  /*0090*/  LOP3.LUT R0, R0, 0xfe, RZ, 0xc0, !PT ;  /* 0x000000fe00007812 */ /* 0x000fe400078ec0ff */
[----:B------:R-:W-:-:S03]  /*00a0*/  SGXT R2, R2, 0x1 ;  /* 0x000000010202781a */ /* 0x000fc60000000200 */
[----:B------:R-:W-:-:S05]  /*00b0*/  IMAD R7, R7, 0x100, R0 ;  /* 0x0000010007077824 */ /* 0x000fca00078e0200 */
[----:B------:R-:W-:Y:S02]  /*00c0*/  LEA.HI R2, R2, R7, RZ, 0x4 ;  /* 0x0000000702027211 */ /* 0x000fe400078f20ff */
[----:B------:R-:W-:Y:S02]  /*00d0*/  ISETP.GE.AND P0, PT, R7, 0x1800, PT ;  /* 0x000018000700780c */ /* 0x000fe40003f06270 */
[----:B------:R-:W-:Y:S02]  /*00e0*/  SHF.R.S32.HI R0, RZ, 0x4, R2 ;  /* 0x00000004ff007819 */ /* 0x000fe40000011402 */
[----:B------:R-:W1:Y:S03]  /*00f0*/  LDC.64 R2, c[0x0][0x210] ;  /* 0x00008400ff027b82 */ /* 0x000e660000000a00 */
[----:B------:R-:W-:-:S05]  /*0100*/  IMAD.HI R6, R0, 0x2aaaaaab, RZ ;  /* 0x2aaaaaab00067827 */ /* 0x000fca00078e02ff */
[----:B------:R-:W-:-:S04]  /*0110*/  SHF.R.U32.HI R9, RZ, 0x1f, R6 ;  /* 0x0000001fff097819 */ /* 0x000fc80000011606 */
[----:B------:R-:W-:-:S05]  /*0120*/  LEA.HI R9, R6, R9, RZ, 0x1c ;  /* 0x0000000906097211 */ /* 0x000fca00078fe0ff */
[----:B------:R-:W-:Y:S02]  /*0130*/  IMAD R9, R9, -0x60, R0 ;  /* 0xffffffa009097824 */ /* 0x000fe400078e0200 */
[----:B------:R-:W-:Y:S02]  /*0140*/  IMAD.MOV.U32 R0, RZ, RZ, RZ ;  /* 0x000000ffff007224 */ /* 0x000fe400078e00ff */
[----:B--2---:R-:W-:Y:S01]  /*0150*/  IMAD.WIDE R4, R9, 0x4, R4 ;  /* 0x0000000409047825 */ /* 0x004fe200078e0204 */
[----:B------:R-:W-:-:S03]  /*0160*/  CS2R R8, SRZ ;  /* 0x0000000000087805 */ /* 0x000fc6000001ff00 */
[----:B-1----:R-:W-:Y:S01]  /*0170*/  IMAD.WIDE R2, R7, 0x4, R2 ;  /* 0x0000000407027825 */ /* 0x002fe200078e0202 */
[----:B------:R-:W2:Y:S04]  /*0180*/  @!P0 LDG.E.EL R11, desc[UR4][R4.64] ;  /* 0x00000004040b8981 */ /* 0x000ea8000c2e1900 */
[----:B------:R1:W2:Y:S04]  /*0190*/  @!P0 LDG.E.64 R8, desc[UR4][R2.64] ;  /* 0x0000000402088981 */ /* 0x0002a8000c1e1b00 */
[----:B------:R-:W3:Y:S01]  /*01a0*/  @!P0 LDG.E.EL R0, desc[UR4][R4.64] ;  /* 0x0000000404008981 */ /* 0x000ee2000c2e1900 */
[----:B-1----:R-:W-:-:S04]  /*01b0*/  IADD3 R2, P3, R7, UR6, RZ ;  /* 0x0000000607027c10 */ /* 0x002fc8000ff7e0ff */
[----:B------:R-:W-:Y:S02]  /*01c0*/  LEA.HI.X.SX32 R3, R7, UR7, 0x1, P3 ;  /* 0x0000000707037c11 */ /* 0x000fe400098f0eff */
[----:B--2---:R-:W-:Y:S02]  /*01d0*/  FSETP.GT.AND P2, PT, R8, -R11, PT ;  /* 0x8000000b0800720b */ /* 0x004fe40003f44000 */
[----:B---3--:R-:W-:Y:S01]  /*01e0*/  FSETP.GT.AND P1, PT, R9, -R0, PT ;  /* 0x800000000900720b */ /* 0x008fe20003f24000 */
[----:B------:R-:W-:Y:S01]  /*01f0*/  FADD R8, R11, R8 ;  /* 0x000000080b087221 */ /* 0x000fe20000000000 */
[----:B------:R-:W-:-:S09]  /*0200*/  FADD R0, R0, R9 ;  /* 0x0000000900007221 */ /* 0x000fd20000000000 */
[----:B------:R-:W-:Y:S02]  /*0210*/  @!P2 FMUL R8, R8, 0.10000000149011611938 ;  /* 0x3dcccccd0808a820 */ /* 0x000fe40000400000 */
[----:B------:R-:W-:-:S03]  /*0220*/  @!P1 FMUL R0, R0, 0.10000000149011611938 ;  /* 0x3dcccccd00009820 */ /* 0x000fc60000400000 */
[----:B------:R-:W-:Y:S02]  /*0230*/  FSETP.GT.AND P2, PT, R8, RZ, PT ;  /* 0x000000ff0800720b */ /* 0x000fe40003f44000 */
[----:B------:R-:W-:Y:S02]  /*0240*/  FSETP.GT.AND P1, PT, R0, RZ, PT ;  /* 0x000000ff0000720b */ /* 0x000fe40003f24000 */
[----:B------:R-:W-:Y:S02]  /*0250*/  SEL R0, RZ, 0x1, !P2 ;  /* 0x00000001ff007807 */ /* 0x000fe40005000000 */
[----:B------:R-:W-:-:S05]  /*0260*/  SEL R5, RZ, 0x100, !P1 ;  /* 0x00000100ff057807 */ /* 0x000fca0004800000 */
[----:B------:R-:W-:Y:S01]  /*0270*/  IMAD.IADD R5, R0, 0x1, R5 ;  /* 0x0000000100057824 */ /* 0x000fe200078e0205 */
[----:B------:R-:W-:Y:S06]  /*0280*/  @P0 EXIT ;  /* 0x000000000000094d */ /* 0x000fec0003800000 */
[----:B------:R-:W-:Y:S01]  /*0290*/  STG.E.U16 desc[UR4][R2.64], R5 ;  /* 0x0000000502007986 */ /* 0x000fe2000c101504 */
[----:B------:R-:W-:Y:S05]  /*02a0*/  EXIT ;  /* 0x000000000000794d */ /* 0x000fea0003800000 */
.L_x_0:
[----:B------:R-:W-:-:S00]  /*02b0*/  BRA `(.L_x_0) ;  /* 0xfffffffc00fc7947 */ /* 0x000fc0000383ffff */
[----:B------:R-:W-:-:S00]  /*02c0*/  NOP ;  /* 0x0000000000007918 */ /* 0x000fc00000000000 */
        /* <DEDUP_REMOVED lines=11> */
.L_x_1:


//--------------------- .nv.constant0.triton_poi_fused_convolution_leaky_relu_leaky_relu_backward_3 --------------------------
	.section	.nv.constant0.triton_poi_fused_convolution_leaky_relu_leaky_relu_backward_3,"a",@progbits
	.sectionflags	@""
	.align	4
.nv.constant0.triton_poi_fused_convolution_leaky_relu_leaky_relu_backward_3:
	.zero		556
